//
// Generated by NVIDIA NVVM Compiler
//
// Compiler Build ID: CL-36424714
// Cuda compilation tools, release 13.0, V13.0.88
// Based on NVVM 20.0.0
//

.version 9.0
.target sm_100
.address_size 64

	// .globl	_Z11pack_kernelPiPKiiii

.visible .entry _Z11pack_kernelPiPKiiii(
	.param .u64 .ptr .align 1 _Z11pack_kernelPiPKiiii_param_0,
	.param .u64 .ptr .align 1 _Z11pack_kernelPiPKiiii_param_1,
	.param .u32 _Z11pack_kernelPiPKiiii_param_2,
	.param .u32 _Z11pack_kernelPiPKiiii_param_3,
	.param .u32 _Z11pack_kernelPiPKiiii_param_4
)
{
	.reg .pred 	%p<2>;
	.reg .b32 	%r<19>;
	.reg .b64 	%rd<9>;

	ld.param.u64 	%rd1, [_Z11pack_kernelPiPKiiii_param_0];
	ld.param.u64 	%rd2, [_Z11pack_kernelPiPKiiii_param_1];
	ld.param.u32 	%r2, [_Z11pack_kernelPiPKiiii_param_2];
	ld.param.u32 	%r3, [_Z11pack_kernelPiPKiiii_param_3];
	ld.param.u32 	%r4, [_Z11pack_kernelPiPKiiii_param_4];
	mov.u32 	%r5, %ctaid.x;
	mov.u32 	%r6, %ntid.x;
	mov.u32 	%r7, %tid.x;
	mad.lo.s32 	%r1, %r5, %r6, %r7;
	setp.ge.s32 	%p1, %r1, %r4;
	@%p1 bra 	$L__BB0_2;
	cvta.to.global.u64 	%rd3, %rd2;
	cvta.to.global.u64 	%rd4, %rd1;
	div.s32 	%r8, %r1, %r3;
	mul.lo.s32 	%r9, %r8, %r3;
	sub.s32 	%r10, %r1, %r9;
	mul.wide.s32 	%rd5, %r8, 4;
	add.s64 	%rd6, %rd4, %rd5;
	mul.wide.s32 	%rd7, %r1, 4;
	add.s64 	%rd8, %rd3, %rd7;
	ld.global.u32 	%r11, [%rd8];
	mov.b32 	%r12, -1;
	shl.b32 	%r13, %r12, %r2;
	not.b32 	%r14, %r13;
	and.b32  	%r15, %r11, %r14;
	mul.lo.s32 	%r16, %r10, %r2;
	shl.b32 	%r17, %r15, %r16;
	atom.global.or.b32 	%r18, [%rd6], %r17;
$L__BB0_2:
	ret;

}
	// .globl	_Z13unpack_kernelPKiPiiii
.visible .entry _Z13unpack_kernelPKiPiiii(
	.param .u64 .ptr .align 1 _Z13unpack_kernelPKiPiiii_param_0,
	.param .u64 .ptr .align 1 _Z13unpack_kernelPKiPiiii_param_1,
	.param .u32 _Z13unpack_kernelPKiPiiii_param_2,
	.param .u32 _Z13unpack_kernelPKiPiiii_param_3,
	.param .u32 _Z13unpack_kernelPKiPiiii_param_4
)
{
	.reg .pred 	%p<3>;
	.reg .b32 	%r<23>;
	.reg .b64 	%rd<11>;

	ld.param.u64 	%rd2, [_Z13unpack_kernelPKiPiiii_param_0];
	ld.param.u64 	%rd3, [_Z13unpack_kernelPKiPiiii_param_1];
	ld.param.u32 	%r3, [_Z13unpack_kernelPKiPiiii_param_2];
	ld.param.u32 	%r4, [_Z13unpack_kernelPKiPiiii_param_3];
	ld.param.u32 	%r5, [_Z13unpack_kernelPKiPiiii_param_4];
	cvta.to.global.u64 	%rd1, %rd3;
	mov.u32 	%r6, %ctaid.x;
	mov.u32 	%r7, %ntid.x;
	mov.u32 	%r8, %tid.x;
	mad.lo.s32 	%r1, %r6, %r7, %r8;
	setp.ge.s32 	%p1, %r1, %r5;
	@%p1 bra 	$L__BB1_4;
	cvta.to.global.u64 	%rd4, %rd2;
	div.s32 	%r9, %r1, %r4;
	mul.lo.s32 	%r10, %r9, %r4;
	sub.s32 	%r11, %r1, %r10;
	mul.wide.s32 	%rd5, %r9, 4;
	add.s64 	%rd6, %rd4, %rd5;
	ld.global.u32 	%r12, [%rd6];
	mul.lo.s32 	%r13, %r11, %r3;
	shr.u32 	%r14, %r12, %r13;
	mov.b32 	%r15, -1;
	shl.b32 	%r16, %r15, %r3;
	not.b32 	%r17, %r16;
	and.b32  	%r2, %r14, %r17;
	setp.ne.s32 	%p2, %r3, 32;
	@%p2 bra 	$L__BB1_3;
	mul.wide.s32 	%rd9, %r1, 4;
	add.s64 	%rd10, %rd1, %rd9;
	st.global.u32 	[%rd10], %r2;
	bra.uni 	$L__BB1_4;
$L__BB1_3:
	add.s32 	%r18, %r3, -1;
	mov.b32 	%r19, 1;
	shl.b32 	%r20, %r19, %r18;
	xor.b32  	%r21, %r2, %r20;
	sub.s32 	%r22, %r21, %r20;
	mul.wide.s32 	%rd7, %r1, 4;
	add.s64 	%rd8, %rd1, %rd7;
	st.global.u32 	[%rd8], %r22;
$L__BB1_4:
	ret;

}


// ===== COMPILED SASS (sm_100) =====

	.target	sm_100

	.elftype	@"ET_EXEC"


//--------------------- .note.nv.tkinfo           --------------------------
	.section	.note.nv.tkinfo,"",@"SHT_NOTE"
	.sectionflags	@"SHF_NOTE_NV_TKINFO"
	.tkinfo
        /*0018*/ 	.word	0x00000002
        /*0030*/ 	.string	""
        /*0030*/ 	.string	"ptxas"
        /*0030*/ 	.string	"Cuda compilation tools, release 13.0, V13.0.88"
        /*0030*/ 	.string	"Build cuda_13.0.r13.0/compiler.36424714_0"
        /*0030*/ 	.string	"-arch sm_100 -m 64 "



//--------------------- .note.nv.cuinfo           --------------------------
	.section	.note.nv.cuinfo,"",@"SHT_NOTE"
	.sectionflags	@"SHF_NOTE_NV_CUINFO"
        /*0018*/ 	.short	0x0002
        /*001a*/ 	.short	0x0064
        /*001c*/ 	.short	0x0082
	.zero		2


//--------------------- .nv.info                  --------------------------
	.section	.nv.info,"",@"SHT_CUDA_INFO"
	.align	4


	//----- nvinfo : EIATTR_REGCOUNT
	.align		4
        /*0000*/ 	.byte	0x04, 0x2f
        /*0002*/ 	.short	(.L_1 - .L_0)
	.align		4
.L_0:
        /*0004*/ 	.word	index@(_Z11pack_kernelPiPKiiii)
        /*0008*/ 	.word	0x0000000e


	//----- nvinfo : EIATTR_FRAME_SIZE
	.align		4
.L_1:
        /*000c*/ 	.byte	0x04, 0x11
        /*000e*/ 	.short	(.L_3 - .L_2)
	.align		4
.L_2:
        /*0010*/ 	.word	index@(_Z11pack_kernelPiPKiiii)
        /*0014*/ 	.word	0x00000000


	//----- nvinfo : EIATTR_REGCOUNT
	.align		4
.L_3:
        /*0018*/ 	.byte	0x04, 0x2f
        /*001a*/ 	.short	(.L_5 - .L_4)
	.align		4
.L_4:
        /*001c*/ 	.word	index@(_Z13unpack_kernelPKiPiiii)
        /*0020*/ 	.word	0x0000000e


	//----- nvinfo : EIATTR_FRAME_SIZE
	.align		4
.L_5:
        /*0024*/ 	.byte	0x04, 0x11
        /*0026*/ 	.short	(.L_7 - .L_6)
	.align		4
.L_6:
        /*0028*/ 	.word	index@(_Z13unpack_kernelPKiPiiii)
        /*002c*/ 	.word	0x00000000


	//----- nvinfo : EIATTR_MIN_STACK_SIZE
	.align		4
.L_7:
        /*0030*/ 	.byte	0x04, 0x12
        /*0032*/ 	.short	(.L_9 - .L_8)
	.align		4
.L_8:
        /*0034*/ 	.word	index@(_Z13unpack_kernelPKiPiiii)
        /*0038*/ 	.word	0x00000000


	//----- nvinfo : EIATTR_MIN_STACK_SIZE
	.align		4
.L_9:
        /*003c*/ 	.byte	0x04, 0x12
        /*003e*/ 	.short	(.L_11 - .L_10)
	.align		4
.L_10:
        /*0040*/ 	.word	index@(_Z11pack_kernelPiPKiiii)
        /*0044*/ 	.word	0x00000000
.L_11:


//--------------------- .nv.compat                --------------------------
	.section	.nv.compat,"",@"SHT_CUDA_COMPAT_INFO"
	.align	4
        /*0000*/ 	.byte	0x02, 0x09, 0x00, 0x00, 0x02, 0x02, 0x01, 0x00, 0x02, 0x05, 0x05, 0x00, 0x03, 0x07, 0x01, 0x01
        /*0010*/ 	.byte	0x02, 0x03, 0x00, 0x00, 0x02, 0x06, 0x01, 0x00, 0x04, 0x0b, 0x08, 0x00, 0x09, 0x00, 0x00, 0x00
        /*0020*/ 	.byte	0x00, 0x00, 0x00, 0x00


//--------------------- .nv.info._Z13unpack_kernelPKiPiiii --------------------------
	.section	.nv.info._Z13unpack_kernelPKiPiiii,"",@"SHT_CUDA_INFO"
	.sectionflags	@""
	.align	4


	//----- nvinfo : EIATTR_CUDA_API_VERSION
	.align		4
        /*0000*/ 	.byte	0x04, 0x37
        /*0002*/ 	.short	(.L_13 - .L_12)
.L_12:
        /*0004*/ 	.word	0x00000082


	//----- nvinfo : EIATTR_KPARAM_INFO
	.align		4
.L_13:
        /*0008*/ 	.byte	0x04, 0x17
        /*000a*/ 	.short	(.L_15 - .L_14)
.L_14:
        /*000c*/ 	.word	0x00000000
        /*0010*/ 	.short	0x0004
        /*0012*/ 	.short	0x0018
        /*0014*/ 	.byte	0x00, 0xf0, 0x11, 0x00


	//----- nvinfo : EIATTR_KPARAM_INFO
	.align		4
.L_15:
        /*0018*/ 	.byte	0x04, 0x17
        /*001a*/ 	.short	(.L_17 - .L_16)
.L_16:
        /*001c*/ 	.word	0x00000000
        /*0020*/ 	.short	0x0003
        /*0022*/ 	.short	0x0014
        /*0024*/ 	.byte	0x00, 0xf0, 0x11, 0x00


	//----- nvinfo : EIATTR_KPARAM_INFO
	.align		4
.L_17:
        /*0028*/ 	.byte	0x04, 0x17
        /*002a*/ 	.short	(.L_19 - .L_18)
.L_18:
        /*002c*/ 	.word	0x00000000
        /*0030*/ 	.short	0x0002
        /*0032*/ 	.short	0x0010
        /*0034*/ 	.byte	0x00, 0xf0, 0x11, 0x00


	//----- nvinfo : EIATTR_KPARAM_INFO
	.align		4
.L_19:
        /*0038*/ 	.byte	0x04, 0x17
        /*003a*/ 	.short	(.L_21 - .L_20)
.L_20:
        /*003c*/ 	.word	0x00000000
        /*0040*/ 	.short	0x0001
        /*0042*/ 	.short	0x0008
        /*0044*/ 	.byte	0x00, 0xf5, 0x21, 0x00


	//----- nvinfo : EIATTR_KPARAM_INFO
	.align		4
.L_21:
        /*0048*/ 	.byte	0x04, 0x17
        /*004a*/ 	.short	(.L_23 - .L_22)
.L_22:
        /*004c*/ 	.word	0x00000000
        /*0050*/ 	.short	0x0000
        /*0052*/ 	.short	0x0000
        /*0054*/ 	.byte	0x00, 0xf5, 0x21, 0x00


	//----- nvinfo : EIATTR_SPARSE_MMA_MASK
	.align		4
.L_23:
        /*0058*/ 	.byte	0x03, 0x50
        /*005a*/ 	.short	0x0000


	//----- nvinfo : EIATTR_MAXREG_COUNT
	.align		4
        /*005c*/ 	.byte	0x03, 0x1b
        /*005e*/ 	.short	0x00ff


	//----- nvinfo : EIATTR_MERCURY_ISA_VERSION
	.align		4
        /*0060*/ 	.byte	0x03, 0x5f
        /*0062*/ 	.short	0x0101


	//----- nvinfo : EIATTR_VRC_CTA_INIT_COUNT
	.align		4
        /*0064*/ 	.byte	0x02, 0x4a
	.zero		1
	.zero		1


	//----- nvinfo : EIATTR_EXIT_INSTR_OFFSETS
	.align		4
        /*0068*/ 	.byte	0x04, 0x1c
        /*006a*/ 	.short	(.L_25 - .L_24)


	//   ....[0]....
.L_24:
        /*006c*/ 	.word	0x00000070


	//   ....[1]....
        /*0070*/ 	.word	0x00000310


	//   ....[2]....
        /*0074*/ 	.word	0x000003a0


	//----- nvinfo : EIATTR_CBANK_PARAM_SIZE
	.align		4
.L_25:
        /*0078*/ 	.byte	0x03, 0x19
        /*007a*/ 	.short	0x001c


	//----- nvinfo : EIATTR_PARAM_CBANK
	.align		4
        /*007c*/ 	.byte	0x04, 0x0a
        /*007e*/ 	.short	(.L_27 - .L_26)
	.align		4
.L_26:
        /*0080*/ 	.word	index@(.nv.constant0._Z13unpack_kernelPKiPiiii)
        /*0084*/ 	.short	0x0380
        /*0086*/ 	.short	0x001c


	//----- nvinfo : EIATTR_SW_WAR
	.align		4
.L_27:
        /*0088*/ 	.byte	0x04, 0x36
        /*008a*/ 	.short	(.L_29 - .L_28)
.L_28:
        /*008c*/ 	.word	0x00000008
.L_29:


//--------------------- .nv.info._Z11pack_kernelPiPKiiii --------------------------
	.section	.nv.info._Z11pack_kernelPiPKiiii,"",@"SHT_CUDA_INFO"
	.sectionflags	@""
	.align	4


	//----- nvinfo : EIATTR_CUDA_API_VERSION
	.align		4
        /*0000*/ 	.byte	0x04, 0x37
        /*0002*/ 	.short	(.L_31 - .L_30)
.L_30:
        /*0004*/ 	.word	0x00000082


	//----- nvinfo : EIATTR_KPARAM_INFO
	.align		4
.L_31:
        /*0008*/ 	.byte	0x04, 0x17
        /*000a*/ 	.short	(.L_33 - .L_32)
.L_32:
        /*000c*/ 	.word	0x00000000
        /*0010*/ 	.short	0x0004
        /*0012*/ 	.short	0x0018
        /*0014*/ 	.byte	0x00, 0xf0, 0x11, 0x00


	//----- nvinfo : EIATTR_KPARAM_INFO
	.align		4
.L_33:
        /*0018*/ 	.byte	0x04, 0x17
        /*001a*/ 	.short	(.L_35 - .L_34)
.L_34:
        /*001c*/ 	.word	0x00000000
        /*0020*/ 	.short	0x0003
        /*0022*/ 	.short	0x0014
        /*0024*/ 	.byte	0x00, 0xf0, 0x11, 0x00


	//----- nvinfo : EIATTR_KPARAM_INFO
	.align		4
.L_35:
        /*0028*/ 	.byte	0x04, 0x17
        /*002a*/ 	.short	(.L_37 - .L_36)
.L_36:
        /*002c*/ 	.word	0x00000000
        /*0030*/ 	.short	0x0002
        /*0032*/ 	.short	0x0010
        /*0034*/ 	.byte	0x00, 0xf0, 0x11, 0x00


	//----- nvinfo : EIATTR_KPARAM_INFO
	.align		4
.L_37:
        /*0038*/ 	.byte	0x04, 0x17
        /*003a*/ 	.short	(.L_39 - .L_38)
.L_38:
        /*003c*/ 	.word	0x00000000
        /*0040*/ 	.short	0x0001
        /*0042*/ 	.short	0x0008
        /*0044*/ 	.byte	0x00, 0xf5, 0x21, 0x00


	//----- nvinfo : EIATTR_KPARAM_INFO
	.align		4
.L_39:
        /*0048*/ 	.byte	0x04, 0x17
        /*004a*/ 	.short	(.L_41 - .L_40)
.L_40:
        /*004c*/ 	.word	0x00000000
        /*0050*/ 	.short	0x0000
        /*0052*/ 	.short	0x0000
        /*0054*/ 	.byte	0x00, 0xf5, 0x21, 0x00


	//----- nvinfo : EIATTR_SPARSE_MMA_MASK
	.align		4
.L_41:
        /*0058*/ 	.byte	0x03, 0x50
        /*005a*/ 	.short	0x0000


	//----- nvinfo : EIATTR_MAXREG_COUNT
	.align		4
        /*005c*/ 	.byte	0x03, 0x1b
        /*005e*/ 	.short	0x00ff


	//----- nvinfo : EIATTR_MERCURY_ISA_VERSION
	.align		4
        /*0060*/ 	.byte	0x03, 0x5f
        /*0062*/ 	.short	0x0101


	//----- nvinfo : EIATTR_VRC_CTA_INIT_COUNT
	.align		4
        /*0064*/ 	.byte	0x02, 0x4a
	.zero		1
	.zero		1


	//----- nvinfo : EIATTR_EXIT_INSTR_OFFSETS
	.align		4
        /*0068*/ 	.byte	0x04, 0x1c
        /*006a*/ 	.short	(.L_43 - .L_42)


	//   ....[0]....
.L_42:
        /*006c*/ 	.word	0x00000070


	//   ....[1]....
        /*0070*/ 	.word	0x000002f0


	//----- nvinfo : EIATTR_CBANK_PARAM_SIZE
	.align		4
.L_43:
        /*0074*/ 	.byte	0x03, 0x19
        /*0076*/ 	.short	0x001c


	//----- nvinfo : EIATTR_PARAM_CBANK
	.align		4
        /*0078*/ 	.byte	0x04, 0x0a
        /*007a*/ 	.short	(.L_45 - .L_44)
	.align		4
.L_44:
        /*007c*/ 	.word	index@(.nv.constant0._Z11pack_kernelPiPKiiii)
        /*0080*/ 	.short	0x0380
        /*0082*/ 	.short	0x001c


	//----- nvinfo : EIATTR_SW_WAR
	.align		4
.L_45:
        /*0084*/ 	.byte	0x04, 0x36
        /*0086*/ 	.short	(.L_47 - .L_46)
.L_46:
        /*0088*/ 	.word	0x00000008
.L_47:


//--------------------- .nv.callgraph             --------------------------
	.section	.nv.callgraph,"",@"SHT_CUDA_CALLGRAPH"
	.align	4
	.sectionentsize	8
	.align		4
        /*0000*/ 	.word	0x00000000
	.align		4
        /*0004*/ 	.word	0xffffffff
	.align		4
        /*0008*/ 	.word	0x00000000
	.align		4
        /*000c*/ 	.word	0xfffffffe
	.align		4
        /*0010*/ 	.word	0x00000000
	.align		4
        /*0014*/ 	.word	0xfffffffd
	.align		4
        /*0018*/ 	.word	0x00000000
	.align		4
        /*001c*/ 	.word	0xfffffffc


//--------------------- .text._Z13unpack_kernelPKiPiiii --------------------------
	.section	.text._Z13unpack_kernelPKiPiiii,"ax",@progbits
	.align	128
        .global         _Z13unpack_kernelPKiPiiii
        .type           _Z13unpack_kernelPKiPiiii,@function
        .size           _Z13unpack_kernelPKiPiiii,(.L_x_2 - _Z13unpack_kernelPKiPiiii)
        .other          _Z13unpack_kernelPKiPiiii,@"STO_CUDA_ENTRY STV_DEFAULT"
_Z13unpack_kernelPKiPiiii:
.text._Z13unpack_kernelPKiPiiii:
[----:B------:R-:W-:Y:S01]  /*0000*/  LDC R1, c[0x0][0x37c] ;  /* 0x0000df00ff017b82 */ /* 0x000fe20000000800 */
[----:B------:R-:W0:Y:S07]  /*0010*/  S2R R3, SR_TID.X ;  /* 0x0000000000037919 */ /* 0x000e2e0000002100 */
[----:B------:R-:W0:Y:S01]  /*0020*/  S2UR UR4, SR_CTAID.X ;  /* 0x00000000000479c3 */ /* 0x000e220000002500 */
[----:B------:R-:W1:Y:S07]  /*0030*/  LDCU UR5, c[0x0][0x398] ;  /* 0x00007300ff0577ac */ /* 0x000e6e0008000800 */
[----:B------:R-:W0:Y:S02]  /*0040*/  LDC R0, c[0x0][0x360] ;  /* 0x0000d800ff007b82 */ /* 0x000e240000000800 */
[----:B0-----:R-:W-:-:S05]  /*0050*/  IMAD R0, R0, UR4, R3 ;  /* 0x0000000400007c24 */ /* 0x001fca000f8e0203 */
[----:B-1----:R-:W-:-:S13]  /*0060*/  ISETP.GE.AND P0, PT, R0, UR5, PT ;  /* 0x0000000500007c0c */ /* 0x002fda000bf06270 */
[----:B------:R-:W-:Y:S05]  /*0070*/  @P0 EXIT ;  /* 0x000000000000094d */ /* 0x000fea0003800000 */
[----:B------:R-:W0:Y:S01]  /*0080*/  LDC R9, c[0x0][0x394] ;  /* 0x0000e500ff097b82 */ /* 0x000e220000000800 */
[----:B------:R-:W-:Y:S01]  /*0090*/  IABS R7, R0 ;  /* 0x0000000000077213 */ /* 0x000fe20000000000 */
[----:B------:R-:W1:Y:S06]  /*00a0*/  LDCU.64 UR4, c[0x0][0x358] ;  /* 0x00006b00ff0477ac */ /* 0x000e6c0008000a00 */
[----:B------:R-:W2:Y:S01]  /*00b0*/  LDC R11, c[0x0][0x390] ;  /* 0x0000e400ff0b7b82 */ /* 0x000ea20000000800 */
[----:B0-----:R-:W-:-:S04]  /*00c0*/  IABS R6, R9 ;  /* 0x0000000900067213 */ /* 0x001fc80000000000 */
[----:B------:R-:W0:Y:S08]  /*00d0*/  I2F.RP R4, R6 ;  /* 0x0000000600047306 */ /* 0x000e300000209400 */
[----:B0-----:R-:W0:Y:S02]  /*00e0*/  MUFU.RCP R4, R4 ;  /* 0x0000000400047308 */ /* 0x001e240000001000 */
[----:B0-----:R-:W-:Y:S01]  /*00f0*/  VIADD R2, R4, 0xffffffe ;  /* 0x0ffffffe04027836 */ /* 0x001fe20000000000 */
[----:B------:R-:W-:-:S05]  /*0100*/  LOP3.LUT R4, R0, R9, RZ, 0x3c, !PT ;  /* 0x0000000900047212 */ /* 0x000fca00078e3cff */
[----:B------:R0:W3:Y:S01]  /*0110*/  F2I.FTZ.U32.TRUNC.NTZ R3, R2 ;  /* 0x0000000200037305 */ /* 0x0000e2000021f000 */
[----:B------:R-:W-:Y:S01]  /*0120*/  ISETP.GE.AND P1, PT, R4, RZ, PT ;  /* 0x000000ff0400720c */ /* 0x000fe20003f26270 */
[----:B0-----:R-:W-:Y:S02]  /*0130*/  HFMA2 R2, -RZ, RZ, 0, 0 ;  /* 0x00000000ff027431 */ /* 0x001fe400000001ff */
[----:B---3--:R-:W-:-:S04]  /*0140*/  IMAD.MOV R5, RZ, RZ, -R3 ;  /* 0x000000ffff057224 */ /* 0x008fc800078e0a03 */
[----:B------:R-:W-:-:S04]  /*0150*/  IMAD R5, R5, R6, RZ ;  /* 0x0000000605057224 */ /* 0x000fc800078e02ff */
[----:B------:R-:W-:-:S06]  /*0160*/  IMAD.HI.U32 R3, R3, R5, R2 ;  /* 0x0000000503037227 */ /* 0x000fcc00078e0002 */
[----:B------:R-:W-:-:S04]  /*0170*/  IMAD.HI.U32 R5, R3, R7, RZ ;  /* 0x0000000703057227 */ /* 0x000fc800078e00ff */
[----:B------:R-:W-:-:S04]  /*0180*/  IMAD.MOV R3, RZ, RZ, -R5 ;  /* 0x000000ffff037224 */ /* 0x000fc800078e0a05 */
[----:B------:R-:W-:-:S05]  /*0190*/  IMAD R3, R6, R3, R7 ;  /* 0x0000000306037224 */ /* 0x000fca00078e0207 */
[----:B------:R-:W-:-:S13]  /*01a0*/  ISETP.GT.U32.AND P2, PT, R6, R3, PT ;  /* 0x000000030600720c */ /* 0x000fda0003f44070 */
[----:B------:R-:W-:Y:S01]  /*01b0*/  @!P2 IMAD.IADD R3, R3, 0x1, -R6 ;  /* 0x000000010303a824 */ /* 0x000fe200078e0a06 */
[----:B------:R-:W-:Y:S02]  /*01c0*/  @!P2 IADD3 R5, PT, PT, R5, 0x1, RZ ;  /* 0x000000010505a810 */ /* 0x000fe40007ffe0ff */
[----:B------:R-:W-:Y:S02]  /*01d0*/  ISETP.NE.AND P2, PT, R9, RZ, PT ;  /* 0x000000ff0900720c */ /* 0x000fe40003f45270 */
[----:B------:R-:W-:Y:S02]  /*01e0*/  ISETP.GE.U32.AND P0, PT, R3, R6, PT ;  /* 0x000000060300720c */ /* 0x000fe40003f06070 */
[----:B------:R-:W0:Y:S11]  /*01f0*/  LDC.64 R2, c[0x0][0x380] ;  /* 0x0000e000ff027b82 */ /* 0x000e360000000a00 */
[----:B------:R-:W-:-:S05]  /*0200*/  @P0 VIADD R5, R5, 0x1 ;  /* 0x0000000105050836 */ /* 0x000fca0000000000 */
[----:B------:R-:W-:-:S05]  /*0210*/  MOV R7, R5 ;  /* 0x0000000500077202 */ /* 0x000fca0000000f00 */
[----:B------:R-:W-:Y:S01]  /*0220*/  @!P1 IMAD.MOV R7, RZ, RZ, -R7 ;  /* 0x000000ffff079224 */ /* 0x000fe200078e0a07 */
[----:B------:R-:W-:-:S05]  /*0230*/  @!P2 LOP3.LUT R7, RZ, R9, RZ, 0x33, !PT ;  /* 0x00000009ff07a212 */ /* 0x000fca00078e33ff */
[----:B0-----:R-:W-:-:S06]  /*0240*/  IMAD.WIDE R2, R7, 0x4, R2 ;  /* 0x0000000407027825 */ /* 0x001fcc00078e0202 */
[----:B-1----:R-:W3:Y:S01]  /*0250*/  LDG.E R2, desc[UR4][R2.64] ;  /* 0x0000000402027981 */ /* 0x002ee2000c1e1900 */
[----:B--2---:R-:W-:Y:S01]  /*0260*/  ISETP.NE.AND P0, PT, R11, 0x20, PT ;  /* 0x000000200b00780c */ /* 0x004fe20003f05270 */
[----:B------:R-:W-:Y:S01]  /*0270*/  IMAD.MOV.U32 R8, RZ, RZ, -0x1 ;  /* 0xffffffffff087424 */ /* 0x000fe200078e00ff */
[----:B------:R-:W-:-:S05]  /*0280*/  IADD3 R6, PT, PT, -R7, RZ, RZ ;  /* 0x000000ff07067210 */ /* 0x000fca0007ffe1ff */
[----:B------:R-:W-:-:S04]  /*0290*/  IMAD R6, R9, R6, R0 ;  /* 0x0000000609067224 */ /* 0x000fc800078e0200 */
[-C--:B------:R-:W-:Y:S01]  /*02a0*/  IMAD R7, R6, R11.reuse, RZ ;  /* 0x0000000b06077224 */ /* 0x080fe200078e02ff */
[----:B------:R-:W-:Y:S01]  /*02b0*/  SHF.L.U32 R6, R8, R11, RZ ;  /* 0x0000000b08067219 */ /* 0x000fe200000006ff */
[----:B------:R-:W0:Y:S02]  /*02c0*/  @!P0 LDC.64 R4, c[0x0][0x388] ;  /* 0x0000e200ff048b82 */ /* 0x000e240000000a00 */
[----:B0-----:R-:W-:Y:S01]  /*02d0*/  @!P0 IMAD.WIDE R4, R0, 0x4, R4 ;  /* 0x0000000400048825 */ /* 0x001fe200078e0204 */
[----:B---3--:R-:W-:-:S04]  /*02e0*/  SHF.R.U32.HI R7, RZ, R7, R2 ;  /* 0x00000007ff077219 */ /* 0x008fc80000011602 */
[----:B------:R-:W-:-:S05]  /*02f0*/  LOP3.LUT R7, R7, R6, RZ, 0x30, !PT ;  /* 0x0000000607077212 */ /* 0x000fca00078e30ff */
[----:B------:R0:W-:Y:S01]  /*0300*/  @!P0 STG.E desc[UR4][R4.64], R7 ;  /* 0x0000000704008986 */ /* 0x0001e2000c101904 */
[----:B------:R-:W-:Y:S05]  /*0310*/  @!P0 EXIT ;  /* 0x000000000000894d */ /* 0x000fea0003800000 */
[----:B------:R-:W1:Y:S01]  /*0320*/  LDC.64 R2, c[0x0][0x388] ;  /* 0x0000e200ff027b82 */ /* 0x000e620000000a00 */
[----:B0-----:R-:W-:Y:S01]  /*0330*/  IMAD.MOV.U32 R5, RZ, RZ, 0x1 ;  /* 0x00000001ff057424 */ /* 0x001fe200078e00ff */
[----:B------:R-:W-:-:S04]  /*0340*/  IADD3 R4, PT, PT, R11, -0x1, RZ ;  /* 0xffffffff0b047810 */ /* 0x000fc80007ffe0ff */
[----:B------:R-:W-:-:S04]  /*0350*/  SHF.L.U32 R4, R5, R4, RZ ;  /* 0x0000000405047219 */ /* 0x000fc800000006ff */
[----:B------:R-:W-:-:S04]  /*0360*/  LOP3.LUT R5, R7, R4, RZ, 0x3c, !PT ;  /* 0x0000000407057212 */ /* 0x000fc800078e3cff */
[----:B------:R-:W-:Y:S01]  /*0370*/  IADD3 R5, PT, PT, -R4, R5, RZ ;  /* 0x0000000504057210 */ /* 0x000fe20007ffe1ff */
[----:B-1----:R-:W-:-:S05]  /*0380*/  IMAD.WIDE R2, R0, 0x4, R2 ;  /* 0x0000000400027825 */ /* 0x002fca00078e0202 */
[----:B------:R-:W-:Y:S01]  /*0390*/  STG.E desc[UR4][R2.64], R5 ;  /* 0x0000000502007986 */ /* 0x000fe2000c101904 */
[----:B------:R-:W-:Y:S05]  /*03a0*/  EXIT ;  /* 0x000000000000794d */ /* 0x000fea0003800000 */
.L_x_0:
[----:B------:R-:W-:-:S00]  /*03b0*/  BRA `(.L_x_0) ;  /* 0xfffffffc00fc7947 */ /* 0x000fc0000383ffff */
[----:B------:R-:W-:-:S00]  /*03c0*/  NOP ;  /* 0x0000000000007918 */ /* 0x000fc00000000000 */
        /* <DEDUP_REMOVED lines=11> */
.L_x_2:


//--------------------- .text._Z11pack_kernelPiPKiiii --------------------------
	.section	.text._Z11pack_kernelPiPKiiii,"ax",@progbits
	.align	128
        .global         _Z11pack_kernelPiPKiiii
        .type           _Z11pack_kernelPiPKiiii,@function
        .size           _Z11pack_kernelPiPKiiii,(.L_x_3 - _Z11pack_kernelPiPKiiii)
        .other          _Z11pack_kernelPiPKiiii,@"STO_CUDA_ENTRY STV_DEFAULT"
_Z11pack_kernelPiPKiiii:
.text._Z11pack_kernelPiPKiiii:
        /* <DEDUP_REMOVED lines=8> */
[----:B------:R-:W0:Y:S01]  /*0080*/  LDC.64 R2, c[0x0][0x388] ;  /* 0x0000e200ff027b82 */ /* 0x000e220000000a00 */
[----:B------:R-:W1:Y:S01]  /*0090*/  LDCU.64 UR6, c[0x0][0x358] ;  /* 0x00006b00ff0677ac */ /* 0x000e620008000a00 */
[----:B------:R-:W2:Y:S06]  /*00a0*/  LDCU UR5, c[0x0][0x390] ;  /* 0x00007200ff0577ac */ /* 0x000eac0008000800 */
[----:B------:R-:W3:Y:S01]  /*00b0*/  LDC R8, c[0x0][0x394] ;  /* 0x0000e500ff087b82 */ /* 0x000ee20000000800 */
[----:B0-----:R-:W-:-:S05]  /*00c0*/  IMAD.WIDE R2, R7, 0x4, R2 ;  /* 0x0000000407027825 */ /* 0x001fca00078e0202 */
[----:B-1----:R0:W4:Y:S01]  /*00d0*/  LDG.E R6, desc[UR6][R2.64] ;  /* 0x0000000602067981 */ /* 0x002122000c1e1900 */
[----:B------:R-:W-:Y:S01]  /*00e0*/  UMOV UR4, 0xffffffff ;  /* 0xffffffff00047882 */ /* 0x000fe20000000000 */
[----:B---3--:R-:W-:Y:S01]  /*00f0*/  IABS R9, R8 ;  /* 0x0000000800097213 */ /* 0x008fe20000000000 */
[----:B--2---:R-:W-:-:S03]  /*0100*/  USHF.L.U32 UR4, UR4, UR5, URZ ;  /* 0x0000000504047299 */ /* 0x004fc600080006ff */
[----:B------:R-:W1:Y:S01]  /*0110*/  I2F.RP R0, R9 ;  /* 0x0000000900007306 */ /* 0x000e620000209400 */
[----:B0-----:R-:W-:-:S07]  /*0120*/  IABS R2, R7 ;  /* 0x0000000700027213 */ /* 0x001fce0000000000 */
[----:B-1----:R-:W0:Y:S02]  /*0130*/  MUFU.RCP R0, R0 ;  /* 0x0000000000007308 */ /* 0x002e240000001000 */
[----:B0-----:R-:W-:-:S06]  /*0140*/  VIADD R4, R0, 0xffffffe ;  /* 0x0ffffffe00047836 */ /* 0x001fcc0000000000 */
[----:B------:R0:W1:Y:S02]  /*0150*/  F2I.FTZ.U32.TRUNC.NTZ R5, R4 ;  /* 0x0000000400057305 */ /* 0x000064000021f000 */
[----:B0-----:R-:W-:Y:S01]  /*0160*/  IMAD.MOV.U32 R4, RZ, RZ, RZ ;  /* 0x000000ffff047224 */ /* 0x001fe200078e00ff */
[----:B-1----:R-:W-:-:S05]  /*0170*/  IADD3 R10, PT, PT, RZ, -R5, RZ ;  /* 0x80000005ff0a7210 */ /* 0x002fca0007ffe0ff */
[----:B------:R-:W-:-:S04]  /*0180*/  IMAD R11, R10, R9, RZ ;  /* 0x000000090a0b7224 */ /* 0x000fc800078e02ff */
[----:B------:R-:W-:-:S06]  /*0190*/  IMAD.HI.U32 R5, R5, R11, R4 ;  /* 0x0000000b05057227 */ /* 0x000fcc00078e0004 */
[----:B------:R-:W-:-:S05]  /*01a0*/  IMAD.HI.U32 R5, R5, R2, RZ ;  /* 0x0000000205057227 */ /* 0x000fca00078e00ff */
[----:B------:R-:W-:-:S05]  /*01b0*/  IADD3 R0, PT, PT, -R5, RZ, RZ ;  /* 0x000000ff05007210 */ /* 0x000fca0007ffe1ff */
[C---:B------:R-:W-:Y:S02]  /*01c0*/  IMAD R0, R9.reuse, R0, R2 ;  /* 0x0000000009007224 */ /* 0x040fe400078e0202 */
[----:B------:R-:W0:Y:S03]  /*01d0*/  LDC.64 R2, c[0x0][0x380] ;  /* 0x0000e000ff027b82 */ /* 0x000e260000000a00 */
[----:B------:R-:W-:-:S13]  /*01e0*/  ISETP.GT.U32.AND P2, PT, R9, R0, PT ;  /* 0x000000000900720c */ /* 0x000fda0003f44070 */
[----:B------:R-:W-:Y:S01]  /*01f0*/  @!P2 IMAD.IADD R0, R0, 0x1, -R9 ;  /* 0x000000010000a824 */ /* 0x000fe200078e0a09 */
[----:B------:R-:W-:Y:S02]  /*0200*/  @!P2 IADD3 R5, PT, PT, R5, 0x1, RZ ;  /* 0x000000010505a810 */ /* 0x000fe40007ffe0ff */
[----:B------:R-:W-:Y:S02]  /*0210*/  ISETP.NE.AND P2, PT, R8, RZ, PT ;  /* 0x000000ff0800720c */ /* 0x000fe40003f45270 */
[----:B------:R-:W-:Y:S02]  /*0220*/  ISETP.GE.U32.AND P0, PT, R0, R9, PT ;  /* 0x000000090000720c */ /* 0x000fe40003f06070 */
[----:B------:R-:W-:-:S04]  /*0230*/  LOP3.LUT R0, R7, R8, RZ, 0x3c, !PT ;  /* 0x0000000807007212 */ /* 0x000fc800078e3cff */
[----:B------:R-:W-:-:S07]  /*0240*/  ISETP.GE.AND P1, PT, R0, RZ, PT ;  /* 0x000000ff0000720c */ /* 0x000fce0003f26270 */
[----:B------:R-:W-:-:S06]  /*0250*/  @P0 VIADD R5, R5, 0x1 ;  /* 0x0000000105050836 */ /* 0x000fcc0000000000 */
[----:B------:R-:W-:Y:S02]  /*0260*/  @!P1 IADD3 R5, PT, PT, -R5, RZ, RZ ;  /* 0x000000ff05059210 */ /* 0x000fe40007ffe1ff */
[----:B------:R-:W-:-:S05]  /*0270*/  @!P2 LOP3.LUT R5, RZ, R8, RZ, 0x33, !PT ;  /* 0x00000008ff05a212 */ /* 0x000fca00078e33ff */
[----:B------:R-:W-:Y:S02]  /*0280*/  IMAD.MOV R0, RZ, RZ, -R5 ;  /* 0x000000ffff007224 */ /* 0x000fe400078e0a05 */
[----:B0-----:R-:W-:-:S04]  /*0290*/  IMAD.WIDE R2, R5, 0x4, R2 ;  /* 0x0000000405027825 */ /* 0x001fc800078e0202 */
[----:B------:R-:W-:-:S04]  /*02a0*/  IMAD R7, R8, R0, R7 ;  /* 0x0000000008077224 */ /* 0x000fc800078e0207 */
[----:B------:R-:W-:Y:S01]  /*02b0*/  IMAD R7, R7, UR5, RZ ;  /* 0x0000000507077c24 */ /* 0x000fe2000f8e02ff */
[----:B----4-:R-:W-:-:S04]  /*02c0*/  LOP3.LUT R6, R6, UR4, RZ, 0x30, !PT ;  /* 0x0000000406067c12 */ /* 0x010fc8000f8e30ff */
[----:B------:R-:W-:-:S05]  /*02d0*/  SHF.L.U32 R7, R6, R7, RZ ;  /* 0x0000000706077219 */ /* 0x000fca00000006ff */
[----:B------:R-:W-:Y:S01]  /*02e0*/  REDG.E.OR.STRONG.GPU desc[UR6][R2.64], R7 ;  /* 0x000000070200798e */ /* 0x000fe2000f12e106 */
[----:B------:R-:W-:Y:S05]  /*02f0*/  EXIT ;  /* 0x000000000000794d */ /* 0x000fea0003800000 */
.L_x_1:
        /* <DEDUP_REMOVED lines=16> */
.L_x_3:


//--------------------- .nv.shared.reserved.0     --------------------------
	.section	.nv.shared.reserved.0,"aw",@nobits
	.weak		__nv_reservedSMEM_offset_0_alias
	.size		__nv_reservedSMEM_offset_0_alias, 0, 64
	.other		__nv_reservedSMEM_offset_0_alias,@"STO_CUDA_RESERVED_SHARED STV_DEFAULT"
__nv_reservedSMEM_offset_0_alias:
	.zero		0
	.zero		64


//--------------------- .nv.constant0._Z13unpack_kernelPKiPiiii --------------------------
	.section	.nv.constant0._Z13unpack_kernelPKiPiiii,"a",@progbits
	.sectionflags	@""
	.align	4
.nv.constant0._Z13unpack_kernelPKiPiiii:
	.zero		924


//--------------------- .nv.constant0._Z11pack_kernelPiPKiiii --------------------------
	.section	.nv.constant0._Z11pack_kernelPiPKiiii,"a",@progbits
	.sectionflags	@""
	.align	4
.nv.constant0._Z11pack_kernelPiPKiiii:
	.zero		924


//--------------------- SYMBOLS --------------------------

	.type		.nv.reservedSmem.offset0,@object
	.size		.nv.reservedSmem.offset0,0x4
